	.headerflags	@"EF_CUDA_TEXMODE_UNIFIED EF_CUDA_64BIT_ADDRESS EF_CUDA_ACCELERATORS EF_CUDA_SM90 EF_CUDA_VIRTUAL_SM(EF_CUDA_SM90)"
	.elftype	@"ET_EXEC"


//--------------------- .nv.info                  --------------------------
	.section	.nv.info,"",@"SHT_CUDA_INFO"
	.align	4


	//----- nvinfo : EIATTR_REGCOUNT
	.align		4
        /*0000*/ 	.byte	0x04, 0x2f
        /*0002*/ 	.short	(.L_1 - .L_0)
	.align		4
.L_0:
        /*0004*/ 	.word	index@(triton_poi_fused_constant_pad_nd_0)
        /*0008*/ 	.word	0x0000000a


	//----- nvinfo : EIATTR_MIN_STACK_SIZE
	.align		4
.L_1:
        /*000c*/ 	.byte	0x04, 0x12
        /*000e*/ 	.short	(.L_3 - .L_2)
	.align		4
.L_2:
        /*0010*/ 	.word	index@(triton_poi_fused_constant_pad_nd_0)
        /*0014*/ 	.word	0x00000000


	//----- nvinfo : EIATTR_FRAME_SIZE
	.align		4
.L_3:
        /*0018*/ 	.byte	0x04, 0x11
        /*001a*/ 	.short	(.L_5 - .L_4)
	.align		4
.L_4:
        /*001c*/ 	.word	index@(triton_poi_fused_constant_pad_nd_0)
        /*0020*/ 	.word	0x00000000


	//----- nvinfo : EIATTR_MIN_STACK_SIZE
	.align		4
.L_5:
        /*0024*/ 	.byte	0x04, 0x12
        /*0026*/ 	.short	(.L_7 - .L_6)
	.align		4
.L_6:
        /*0028*/ 	.word	index@(triton_poi_fused_constant_pad_nd_0)
        /*002c*/ 	.word	0x00000000
.L_7:


//--------------------- .nv.info.triton_poi_fused_constant_pad_nd_0 --------------------------
	.section	.nv.info.triton_poi_fused_constant_pad_nd_0,"",@"SHT_CUDA_INFO"
	.sectionflags	@""
	.align	4


	//----- nvinfo : EIATTR_CUDA_API_VERSION
	.align		4
        /*0000*/ 	.byte	0x04, 0x37
        /*0002*/ 	.short	(.L_9 - .L_8)
.L_8:
        /*0004*/ 	.word	0x0000007c


	//----- nvinfo : EIATTR_KPARAM_INFO
	.align		4
.L_9:
        /*0008*/ 	.byte	0x04, 0x17
        /*000a*/ 	.short	(.L_11 - .L_10)
.L_10:
        /*000c*/ 	.word	0x00000000
        /*0010*/ 	.short	0x0002
        /*0012*/ 	.short	0x0010
        /*0014*/ 	.byte	0x00, 0xf0, 0x11, 0x00


	//----- nvinfo : EIATTR_KPARAM_INFO
	.align		4
.L_11:
        /*0018*/ 	.byte	0x04, 0x17
        /*001a*/ 	.short	(.L_13 - .L_12)
.L_12:
        /*001c*/ 	.word	0x00000000
        /*0020*/ 	.short	0x0001
        /*0022*/ 	.short	0x0008
        /*0024*/ 	.byte	0x00, 0xf4, 0x21, 0x00


	//----- nvinfo : EIATTR_KPARAM_INFO
	.align		4
.L_13:
        /*0028*/ 	.byte	0x04, 0x17
        /*002a*/ 	.short	(.L_15 - .L_14)
.L_14:
        /*002c*/ 	.word	0x00000000
        /*0030*/ 	.short	0x0000
        /*0032*/ 	.short	0x0000
        /*0034*/ 	.byte	0x00, 0xf4, 0x21, 0x00


	//----- nvinfo : EIATTR_SPARSE_MMA_MASK
	.align		4
.L_15:
        /*0038*/ 	.byte	0x03, 0x50
        /*003a*/ 	.short	0x0000


	//----- nvinfo : EIATTR_MAXREG_COUNT
	.align		4
        /*003c*/ 	.byte	0x03, 0x1b
        /*003e*/ 	.short	0x00ff


	//----- nvinfo : EIATTR_EXIT_INSTR_OFFSETS
	.align		4
        /*0040*/ 	.byte	0x04, 0x1c
        /*0042*/ 	.short	(.L_17 - .L_16)


	//   ....[0]....
.L_16:
        /*0044*/ 	.word	0x00000100


	//   ....[1]....
        /*0048*/ 	.word	0x00000120


	//----- nvinfo : EIATTR_REQNTID
	.align		4
.L_17:
        /*004c*/ 	.byte	0x04, 0x10
        /*004e*/ 	.short	(.L_19 - .L_18)
.L_18:
        /*0050*/ 	.word	0x00000080
        /*0054*/ 	.word	0x00000001
        /*0058*/ 	.word	0x00000001


	//----- nvinfo : EIATTR_CRS_STACK_SIZE
	.align		4
.L_19:
        /*005c*/ 	.byte	0x04, 0x1e
        /*005e*/ 	.short	(.L_21 - .L_20)
.L_20:
        /*0060*/ 	.word	0x00000000


	//----- nvinfo : EIATTR_CBANK_PARAM_SIZE
	.align		4
.L_21:
        /*0064*/ 	.byte	0x03, 0x19
        /*0066*/ 	.short	0x0014


	//----- nvinfo : EIATTR_PARAM_CBANK
	.align		4
        /*0068*/ 	.byte	0x04, 0x0a
        /*006a*/ 	.short	(.L_23 - .L_22)
	.align		4
.L_22:
        /*006c*/ 	.word	index@(.nv.constant0.triton_poi_fused_constant_pad_nd_0)
        /*0070*/ 	.short	0x0210
        /*0072*/ 	.short	0x0014


	//----- nvinfo : EIATTR_SW_WAR
	.align		4
.L_23:
        /*0074*/ 	.byte	0x04, 0x36
        /*0076*/ 	.short	(.L_25 - .L_24)
.L_24:
        /*0078*/ 	.word	0x00000008
.L_25:


//--------------------- .nv.callgraph             --------------------------
	.section	.nv.callgraph,"",@"SHT_CUDA_CALLGRAPH"
	.align	4
	.sectionentsize	8
	.align		4
        /*0000*/ 	.word	0x00000000
	.align		4
        /*0004*/ 	.word	0xffffffff
	.align		4
        /*0008*/ 	.word	0x00000000
	.align		4
        /*000c*/ 	.word	0xfffffffe
	.align		4
        /*0010*/ 	.word	0x00000000
	.align		4
        /*0014*/ 	.word	0xfffffffd
	.align		4
        /*0018*/ 	.word	0x00000000
	.align		4
        /*001c*/ 	.word	0xfffffffc


//--------------------- .text.triton_poi_fused_constant_pad_nd_0 --------------------------
	.section	.text.triton_poi_fused_constant_pad_nd_0,"ax",@progbits
	.align	128
        .global         triton_poi_fused_constant_pad_nd_0
        .type           triton_poi_fused_constant_pad_nd_0,@function
        .size           triton_poi_fused_constant_pad_nd_0,(.L_x_3 - triton_poi_fused_constant_pad_nd_0)
        .other          triton_poi_fused_constant_pad_nd_0,@"STO_CUDA_ENTRY STV_DEFAULT"
triton_poi_fused_constant_pad_nd_0:
.text.triton_poi_fused_constant_pad_nd_0:
[----:B------:R-:W0:Y:S02]  /*0000*/  LDC R1, c[0x0][0x28] ;  /* 0x00000a00ff017b82 */ /* 0x000e240000000800 */
[----:B------:R-:W1:Y:S01]  /*0010*/  S2R R0, SR_TID.X ;  /* 0x0000000000007919 */ /* 0x000e620000002100 */
[----:B------:R-:W2:Y:S01]  /*0020*/  LDC.64 R4, c[0x0][0x218] ;  /* 0x00008600ff047b82 */ /* 0x000ea20000000a00 */
[----:B------:R-:W-:Y:S01]  /*0030*/  ULDC.64 UR4, c[0x0][0x208] ;  /* 0x0000820000047ab9 */ /* 0x000fe20000000a00 */
[----:B------:R-:W-:Y:S01]  /*0040*/  BSSY B0, `(.L_x_0) ;  /* 0x000000b000007945 */ /* 0x000fe20003800000 */
[----:B------:R-:W3:Y:S01]  /*0050*/  S2R R7, SR_CTAID.X ;  /* 0x0000000000077919 */ /* 0x000ee20000002500 */
[----:B------:R-:W-:Y:S01]  /*0060*/  HFMA2.MMA R3, -RZ, RZ, 0, 0 ;  /* 0x00000000ff037435 */ /* 0x000fe200000001ff */
[----:B-1----:R-:W-:-:S04]  /*0070*/  LOP3.LUT R0, R0, 0x7f, RZ, 0xc0, !PT ;  /* 0x0000007f00007812 */ /* 0x002fc800078ec0ff */
[----:B---3--:R-:W-:-:S04]  /*0080*/  LEA R7, R7, R0, 0x7 ;  /* 0x0000000007077211 */ /* 0x008fc800078e38ff */
[C---:B------:R-:W-:Y:S01]  /*0090*/  ISETP.GE.AND P0, PT, R7.reuse, 0x100, PT ;  /* 0x000001000700780c */ /* 0x040fe20003f06270 */
[----:B--2---:R-:W-:-:S12]  /*00a0*/  IMAD.WIDE R4, R7, 0x4, R4 ;  /* 0x0000000407047825 */ /* 0x004fd800078e0204 */
[----:B------:R-:W-:Y:S05]  /*00b0*/  @P0 BRA `(.L_x_1) ;  /* 0x00000000000c0947 */ /* 0x000fea0003800000 */
[----:B------:R-:W1:Y:S02]  /*00c0*/  LDC.64 R2, c[0x0][0x210] ;  /* 0x00008400ff027b82 */ /* 0x000e640000000a00 */
[----:B-1----:R-:W-:-:S06]  /*00d0*/  IMAD.WIDE R2, R7, 0x4, R2 ;  /* 0x0000000407027825 */ /* 0x002fcc00078e0202 */
[----:B------:R1:W5:Y:S02]  /*00e0*/  LDG.E R3, desc[UR4][R2.64] ;  /* 0x0000000402037981 */ /* 0x000364000c1e1900 */
.L_x_1:
[----:B------:R-:W-:Y:S05]  /*00f0*/  BSYNC B0 ;  /* 0x0000000000007941 */ /* 0x000fea0003800000 */
.L_x_0:
[----:B------:R-:W-:Y:S05]  /*0100*/  @P0 EXIT ;  /* 0x000000000000094d */ /* 0x000fea0003800000 */
[----:B-----5:R-:W-:Y:S01]  /*0110*/  STG.E desc[UR4][R4.64], R3 ;  /* 0x0000000304007986 */ /* 0x020fe2000c101904 */
[----:B------:R-:W-:Y:S05]  /*0120*/  EXIT ;  /* 0x000000000000794d */ /* 0x000fea0003800000 */
.L_x_2:
[----:B------:R-:W-:-:S00]  /*0130*/  BRA `(.L_x_2) ;  /* 0xfffffffc00fc7947 */ /* 0x000fc0000383ffff */
[----:B------:R-:W-:-:S00]  /*0140*/  NOP ;  /* 0x0000000000007918 */ /* 0x000fc00000000000 */
        /* <DEDUP_REMOVED lines=11> */
.L_x_3:


//--------------------- .nv.constant0.triton_poi_fused_constant_pad_nd_0 --------------------------
	.section	.nv.constant0.triton_poi_fused_constant_pad_nd_0,"a",@progbits
	.sectionflags	@""
	.align	4
.nv.constant0.triton_poi_fused_constant_pad_nd_0:
	.zero		548
